//
// Generated by NVIDIA NVVM Compiler
//
// Compiler Build ID: CL-36424714
// Cuda compilation tools, release 13.0, V13.0.88
// Based on NVVM 20.0.0
//

.version 9.0
.target sm_100
.address_size 64

	// .globl	_Z9reduceSumPiS_i
// _ZZ9reduceSumPiS_iE10sharedData has been demoted

.visible .entry _Z9reduceSumPiS_i(
	.param .u64 .ptr .align 1 _Z9reduceSumPiS_i_param_0,
	.param .u64 .ptr .align 1 _Z9reduceSumPiS_i_param_1,
	.param .u32 _Z9reduceSumPiS_i_param_2
)
{
	.reg .pred 	%p<6>;
	.reg .b32 	%r<20>;
	.reg .b64 	%rd<9>;
	// demoted variable
	.shared .align 4 .b8 _ZZ9reduceSumPiS_iE10sharedData[1024];
	ld.param.u64 	%rd1, [_Z9reduceSumPiS_i_param_0];
	ld.param.u64 	%rd2, [_Z9reduceSumPiS_i_param_1];
	ld.param.u32 	%r8, [_Z9reduceSumPiS_i_param_2];
	mov.u32 	%r1, %tid.x;
	mov.u32 	%r2, %ctaid.x;
	mov.u32 	%r19, %ntid.x;
	mad.lo.s32 	%r4, %r2, %r19, %r1;
	setp.ge.s32 	%p1, %r4, %r8;
	shl.b32 	%r9, %r1, 2;
	mov.u32 	%r10, _ZZ9reduceSumPiS_iE10sharedData;
	add.s32 	%r5, %r10, %r9;
	@%p1 bra 	$L__BB0_2;
	cvta.to.global.u64 	%rd3, %rd1;
	mul.wide.s32 	%rd4, %r4, 4;
	add.s64 	%rd5, %rd3, %rd4;
	ld.global.u32 	%r12, [%rd5];
	st.shared.u32 	[%r5], %r12;
	bra.uni 	$L__BB0_3;
$L__BB0_2:
	mov.b32 	%r11, 0;
	st.shared.u32 	[%r5], %r11;
$L__BB0_3:
	bar.sync 	0;
	setp.lt.u32 	%p2, %r19, 2;
	@%p2 bra 	$L__BB0_7;
$L__BB0_4:
	shr.u32 	%r7, %r19, 1;
	setp.ge.u32 	%p3, %r1, %r7;
	@%p3 bra 	$L__BB0_6;
	shl.b32 	%r13, %r7, 2;
	add.s32 	%r14, %r5, %r13;
	ld.shared.u32 	%r15, [%r14];
	ld.shared.u32 	%r16, [%r5];
	add.s32 	%r17, %r16, %r15;
	st.shared.u32 	[%r5], %r17;
$L__BB0_6:
	bar.sync 	0;
	setp.gt.u32 	%p4, %r19, 3;
	mov.u32 	%r19, %r7;
	@%p4 bra 	$L__BB0_4;
$L__BB0_7:
	setp.ne.s32 	%p5, %r1, 0;
	@%p5 bra 	$L__BB0_9;
	ld.shared.u32 	%r18, [_ZZ9reduceSumPiS_iE10sharedData];
	cvta.to.global.u64 	%rd6, %rd2;
	mul.wide.u32 	%rd7, %r2, 4;
	add.s64 	%rd8, %rd6, %rd7;
	st.global.u32 	[%rd8], %r18;
$L__BB0_9:
	ret;

}


// ===== COMPILED SASS (sm_100) =====

	.target	sm_100

	.elftype	@"ET_EXEC"


//--------------------- .note.nv.tkinfo           --------------------------
	.section	.note.nv.tkinfo,"",@"SHT_NOTE"
	.sectionflags	@"SHF_NOTE_NV_TKINFO"
	.tkinfo
        /*0018*/ 	.word	0x00000002
        /*0030*/ 	.string	""
        /*0030*/ 	.string	"ptxas"
        /*0030*/ 	.string	"Cuda compilation tools, release 13.0, V13.0.88"
        /*0030*/ 	.string	"Build cuda_13.0.r13.0/compiler.36424714_0"
        /*0030*/ 	.string	"-arch sm_100 -m 64 "



//--------------------- .note.nv.cuinfo           --------------------------
	.section	.note.nv.cuinfo,"",@"SHT_NOTE"
	.sectionflags	@"SHF_NOTE_NV_CUINFO"
        /*0018*/ 	.short	0x0002
        /*001a*/ 	.short	0x0064
        /*001c*/ 	.short	0x0082
	.zero		2


//--------------------- .nv.info                  --------------------------
	.section	.nv.info,"",@"SHT_CUDA_INFO"
	.align	4


	//----- nvinfo : EIATTR_REGCOUNT
	.align		4
        /*0000*/ 	.byte	0x04, 0x2f
        /*0002*/ 	.short	(.L_1 - .L_0)
	.align		4
.L_0:
        /*0004*/ 	.word	index@(_Z9reduceSumPiS_i)
        /*0008*/ 	.word	0x0000000a


	//----- nvinfo : EIATTR_FRAME_SIZE
	.align		4
.L_1:
        /*000c*/ 	.byte	0x04, 0x11
        /*000e*/ 	.short	(.L_3 - .L_2)
	.align		4
.L_2:
        /*0010*/ 	.word	index@(_Z9reduceSumPiS_i)
        /*0014*/ 	.word	0x00000000


	//----- nvinfo : EIATTR_MIN_STACK_SIZE
	.align		4
.L_3:
        /*0018*/ 	.byte	0x04, 0x12
        /*001a*/ 	.short	(.L_5 - .L_4)
	.align		4
.L_4:
        /*001c*/ 	.word	index@(_Z9reduceSumPiS_i)
        /*0020*/ 	.word	0x00000000
.L_5:


//--------------------- .nv.compat                --------------------------
	.section	.nv.compat,"",@"SHT_CUDA_COMPAT_INFO"
	.align	4
        /*0000*/ 	.byte	0x02, 0x09, 0x00, 0x00, 0x02, 0x02, 0x01, 0x00, 0x02, 0x05, 0x05, 0x00, 0x03, 0x07, 0x01, 0x01
        /*0010*/ 	.byte	0x02, 0x03, 0x00, 0x00, 0x02, 0x06, 0x01, 0x00, 0x04, 0x0b, 0x08, 0x00, 0x09, 0x00, 0x00, 0x00
        /*0020*/ 	.byte	0x00, 0x00, 0x00, 0x00


//--------------------- .nv.info._Z9reduceSumPiS_i --------------------------
	.section	.nv.info._Z9reduceSumPiS_i,"",@"SHT_CUDA_INFO"
	.sectionflags	@""
	.align	4


	//----- nvinfo : EIATTR_CUDA_API_VERSION
	.align		4
        /*0000*/ 	.byte	0x04, 0x37
        /*0002*/ 	.short	(.L_7 - .L_6)
.L_6:
        /*0004*/ 	.word	0x00000082


	//----- nvinfo : EIATTR_KPARAM_INFO
	.align		4
.L_7:
        /*0008*/ 	.byte	0x04, 0x17
        /*000a*/ 	.short	(.L_9 - .L_8)
.L_8:
        /*000c*/ 	.word	0x00000000
        /*0010*/ 	.short	0x0002
        /*0012*/ 	.short	0x0010
        /*0014*/ 	.byte	0x00, 0xf0, 0x11, 0x00


	//----- nvinfo : EIATTR_KPARAM_INFO
	.align		4
.L_9:
        /*0018*/ 	.byte	0x04, 0x17
        /*001a*/ 	.short	(.L_11 - .L_10)
.L_10:
        /*001c*/ 	.word	0x00000000
        /*0020*/ 	.short	0x0001
        /*0022*/ 	.short	0x0008
        /*0024*/ 	.byte	0x00, 0xf5, 0x21, 0x00


	//----- nvinfo : EIATTR_KPARAM_INFO
	.align		4
.L_11:
        /*0028*/ 	.byte	0x04, 0x17
        /*002a*/ 	.short	(.L_13 - .L_12)
.L_12:
        /*002c*/ 	.word	0x00000000
        /*0030*/ 	.short	0x0000
        /*0032*/ 	.short	0x0000
        /*0034*/ 	.byte	0x00, 0xf5, 0x21, 0x00


	//----- nvinfo : EIATTR_SPARSE_MMA_MASK
	.align		4
.L_13:
        /*0038*/ 	.byte	0x03, 0x50
        /*003a*/ 	.short	0x0000


	//----- nvinfo : EIATTR_MAXREG_COUNT
	.align		4
        /*003c*/ 	.byte	0x03, 0x1b
        /*003e*/ 	.short	0x00ff


	//----- nvinfo : EIATTR_NUM_BARRIERS
	.align		4
        /*0040*/ 	.byte	0x02, 0x4c
        /*0042*/ 	.byte	0x01
	.zero		1


	//----- nvinfo : EIATTR_MERCURY_ISA_VERSION
	.align		4
        /*0044*/ 	.byte	0x03, 0x5f
        /*0046*/ 	.short	0x0101


	//----- nvinfo : EIATTR_VRC_CTA_INIT_COUNT
	.align		4
        /*0048*/ 	.byte	0x02, 0x4a
	.zero		1
	.zero		1


	//----- nvinfo : EIATTR_EXIT_INSTR_OFFSETS
	.align		4
        /*004c*/ 	.byte	0x04, 0x1c
        /*004e*/ 	.short	(.L_15 - .L_14)


	//   ....[0]....
.L_14:
        /*0050*/ 	.word	0x00000210


	//   ....[1]....
        /*0054*/ 	.word	0x00000290


	//----- nvinfo : EIATTR_CBANK_PARAM_SIZE
	.align		4
.L_15:
        /*0058*/ 	.byte	0x03, 0x19
        /*005a*/ 	.short	0x0014


	//----- nvinfo : EIATTR_PARAM_CBANK
	.align		4
        /*005c*/ 	.byte	0x04, 0x0a
        /*005e*/ 	.short	(.L_17 - .L_16)
	.align		4
.L_16:
        /*0060*/ 	.word	index@(.nv.constant0._Z9reduceSumPiS_i)
        /*0064*/ 	.short	0x0380
        /*0066*/ 	.short	0x0014


	//----- nvinfo : EIATTR_SW_WAR
	.align		4
.L_17:
        /*0068*/ 	.byte	0x04, 0x36
        /*006a*/ 	.short	(.L_19 - .L_18)
.L_18:
        /*006c*/ 	.word	0x00000008
.L_19:


//--------------------- .nv.callgraph             --------------------------
	.section	.nv.callgraph,"",@"SHT_CUDA_CALLGRAPH"
	.align	4
	.sectionentsize	8
	.align		4
        /*0000*/ 	.word	0x00000000
	.align		4
        /*0004*/ 	.word	0xffffffff
	.align		4
        /*0008*/ 	.word	0x00000000
	.align		4
        /*000c*/ 	.word	0xfffffffe
	.align		4
        /*0010*/ 	.word	0x00000000
	.align		4
        /*0014*/ 	.word	0xfffffffd
	.align		4
        /*0018*/ 	.word	0x00000000
	.align		4
        /*001c*/ 	.word	0xfffffffc


//--------------------- .text._Z9reduceSumPiS_i   --------------------------
	.section	.text._Z9reduceSumPiS_i,"ax",@progbits
	.align	128
        .global         _Z9reduceSumPiS_i
        .type           _Z9reduceSumPiS_i,@function
        .size           _Z9reduceSumPiS_i,(.L_x_3 - _Z9reduceSumPiS_i)
        .other          _Z9reduceSumPiS_i,@"STO_CUDA_ENTRY STV_DEFAULT"
_Z9reduceSumPiS_i:
.text._Z9reduceSumPiS_i:
[----:B------:R-:W-:Y:S01]  /*0000*/  LDC R1, c[0x0][0x37c] ;  /* 0x0000df00ff017b82 */ /* 0x000fe20000000800 */
[----:B------:R-:W0:Y:S01]  /*0010*/  S2R R6, SR_TID.X ;  /* 0x0000000000067919 */ /* 0x000e220000002100 */
[----:B------:R-:W0:Y:S01]  /*0020*/  LDCU UR8, c[0x0][0x360] ;  /* 0x00006c00ff0877ac */ /* 0x000e220008000800 */
[----:B------:R-:W0:Y:S01]  /*0030*/  S2R R7, SR_CTAID.X ;  /* 0x0000000000077919 */ /* 0x000e220000002500 */
[----:B------:R-:W1:Y:S01]  /*0040*/  LDCU UR4, c[0x0][0x390] ;  /* 0x00007200ff0477ac */ /* 0x000e620008000800 */
[----:B------:R-:W2:Y:S01]  /*0050*/  LDCU.64 UR6, c[0x0][0x358] ;  /* 0x00006b00ff0677ac */ /* 0x000ea20008000a00 */
[----:B0-----:R-:W-:-:S05]  /*0060*/  IMAD R5, R7, UR8, R6 ;  /* 0x0000000807057c24 */ /* 0x001fca000f8e0206 */
[----:B-1----:R-:W-:-:S13]  /*0070*/  ISETP.GE.AND P1, PT, R5, UR4, PT ;  /* 0x0000000405007c0c */ /* 0x002fda000bf26270 */
[----:B------:R-:W0:Y:S02]  /*0080*/  @!P1 LDC.64 R2, c[0x0][0x380] ;  /* 0x0000e000ff029b82 */ /* 0x000e240000000a00 */
[----:B0-----:R-:W-:-:S06]  /*0090*/  @!P1 IMAD.WIDE R2, R5, 0x4, R2 ;  /* 0x0000000405029825 */ /* 0x001fcc00078e0202 */
[----:B--2---:R-:W2:Y:S01]  /*00a0*/  @!P1 LDG.E R3, desc[UR6][R2.64] ;  /* 0x0000000602039981 */ /* 0x004ea2000c1e1900 */
[----:B------:R-:W0:Y:S01]  /*00b0*/  S2UR UR5, SR_CgaCtaId ;  /* 0x00000000000579c3 */ /* 0x000e220000008800 */
[----:B------:R-:W-:Y:S01]  /*00c0*/  IMAD.U32 R4, RZ, RZ, UR8 ;  /* 0x00000008ff047e24 */ /* 0x000fe2000f8e00ff */
[----:B------:R-:W-:Y:S01]  /*00d0*/  UMOV UR4, 0x400 ;  /* 0x0000040000047882 */ /* 0x000fe20000000000 */
[----:B------:R-:W-:-:S03]  /*00e0*/  ISETP.NE.AND P0, PT, R6, RZ, PT ;  /* 0x000000ff0600720c */ /* 0x000fc60003f05270 */
[----:B------:R-:W-:Y:S01]  /*00f0*/  ISETP.GE.U32.AND P2, PT, R4, 0x2, PT ;  /* 0x000000020400780c */ /* 0x000fe20003f46070 */
[----:B0-----:R-:W-:-:S06]  /*0100*/  ULEA UR4, UR5, UR4, 0x18 ;  /* 0x0000000405047291 */ /* 0x001fcc000f8ec0ff */
[----:B------:R-:W-:-:S05]  /*0110*/  LEA R0, R6, UR4, 0x2 ;  /* 0x0000000406007c11 */ /* 0x000fca000f8e10ff */
[----:B--2---:R0:W-:Y:S04]  /*0120*/  @!P1 STS [R0], R3 ;  /* 0x0000000300009388 */ /* 0x0041e80000000800 */
[----:B------:R0:W-:Y:S01]  /*0130*/  @P1 STS [R0], RZ ;  /* 0x000000ff00001388 */ /* 0x0001e20000000800 */
[----:B------:R-:W-:Y:S06]  /*0140*/  BAR.SYNC.DEFER_BLOCKING 0x0 ;  /* 0x0000000000007b1d */ /* 0x000fec0000010000 */
[----:B------:R-:W-:Y:S05]  /*0150*/  @!P2 BRA `(.L_x_0) ;  /* 0x00000000002ca947 */ /* 0x000fea0003800000 */
.L_x_1:
[----:B------:R-:W-:-:S04]  /*0160*/  SHF.R.U32.HI R5, RZ, 0x1, R4 ;  /* 0x00000001ff057819 */ /* 0x000fc80000011604 */
[----:B------:R-:W-:-:S13]  /*0170*/  ISETP.GE.U32.AND P1, PT, R6, R5, PT ;  /* 0x000000050600720c */ /* 0x000fda0003f26070 */
[----:B------:R-:W-:Y:S01]  /*0180*/  @!P1 IMAD R2, R5, 0x4, R0 ;  /* 0x0000000405029824 */ /* 0x000fe200078e0200 */
[----:B0-----:R-:W-:Y:S05]  /*0190*/  @!P1 LDS R3, [R0] ;  /* 0x0000000000039984 */ /* 0x001fea0000000800 */
[----:B------:R-:W0:Y:S02]  /*01a0*/  @!P1 LDS R2, [R2] ;  /* 0x0000000002029984 */ /* 0x000e240000000800 */
[----:B0-----:R-:W-:-:S05]  /*01b0*/  @!P1 IMAD.IADD R3, R2, 0x1, R3 ;  /* 0x0000000102039824 */ /* 0x001fca00078e0203 */
[----:B------:R1:W-:Y:S01]  /*01c0*/  @!P1 STS [R0], R3 ;  /* 0x0000000300009388 */ /* 0x0003e20000000800 */
[----:B------:R-:W-:Y:S01]  /*01d0*/  BAR.SYNC.DEFER_BLOCKING 0x0 ;  /* 0x0000000000007b1d */ /* 0x000fe20000010000 */
[----:B------:R-:W-:Y:S01]  /*01e0*/  ISETP.GT.U32.AND P1, PT, R4, 0x3, PT ;  /* 0x000000030400780c */ /* 0x000fe20003f24070 */
[----:B------:R-:W-:-:S12]  /*01f0*/  IMAD.MOV.U32 R4, RZ, RZ, R5 ;  /* 0x000000ffff047224 */ /* 0x000fd800078e0005 */
[----:B-1----:R-:W-:Y:S05]  /*0200*/  @P1 BRA `(.L_x_1) ;  /* 0xfffffffc00d41947 */ /* 0x002fea000383ffff */
.L_x_0:
[----:B------:R-:W-:Y:S05]  /*0210*/  @P0 EXIT ;  /* 0x000000000000094d */ /* 0x000fea0003800000 */
[----:B------:R-:W1:Y:S01]  /*0220*/  S2UR UR5, SR_CgaCtaId ;  /* 0x00000000000579c3 */ /* 0x000e620000008800 */
[----:B------:R-:W-:-:S07]  /*0230*/  UMOV UR4, 0x400 ;  /* 0x0000040000047882 */ /* 0x000fce0000000000 */
[----:B0-----:R-:W0:Y:S01]  /*0240*/  LDC.64 R2, c[0x0][0x388] ;  /* 0x0000e200ff027b82 */ /* 0x001e220000000a00 */
[----:B-1----:R-:W-:Y:S01]  /*0250*/  ULEA UR4, UR5, UR4, 0x18 ;  /* 0x0000000405047291 */ /* 0x002fe2000f8ec0ff */
[----:B0-----:R-:W-:-:S08]  /*0260*/  IMAD.WIDE.U32 R2, R7, 0x4, R2 ;  /* 0x0000000407027825 */ /* 0x001fd000078e0002 */
[----:B------:R-:W0:Y:S04]  /*0270*/  LDS R5, [UR4] ;  /* 0x00000004ff057984 */ /* 0x000e280008000800 */
[----:B0-----:R-:W-:Y:S01]  /*0280*/  STG.E desc[UR6][R2.64], R5 ;  /* 0x0000000502007986 */ /* 0x001fe2000c101906 */
[----:B------:R-:W-:Y:S05]  /*0290*/  EXIT ;  /* 0x000000000000794d */ /* 0x000fea0003800000 */
.L_x_2:
[----:B------:R-:W-:-:S00]  /*02a0*/  BRA `(.L_x_2) ;  /* 0xfffffffc00fc7947 */ /* 0x000fc0000383ffff */
[----:B------:R-:W-:-:S00]  /*02b0*/  NOP ;  /* 0x0000000000007918 */ /* 0x000fc00000000000 */
        /* <DEDUP_REMOVED lines=12> */
.L_x_3:


//--------------------- .nv.shared._Z9reduceSumPiS_i --------------------------
	.section	.nv.shared._Z9reduceSumPiS_i,"aw",@nobits
	.sectionflags	@""
	.align	4
.nv.shared._Z9reduceSumPiS_i:
	.zero		2048


//--------------------- .nv.shared.reserved.0     --------------------------
	.section	.nv.shared.reserved.0,"aw",@nobits
	.weak		__nv_reservedSMEM_offset_0_alias
	.size		__nv_reservedSMEM_offset_0_alias, 0, 64
	.other		__nv_reservedSMEM_offset_0_alias,@"STO_CUDA_RESERVED_SHARED STV_DEFAULT"
__nv_reservedSMEM_offset_0_alias:
	.zero		0
	.zero		64


//--------------------- .nv.constant0._Z9reduceSumPiS_i --------------------------
	.section	.nv.constant0._Z9reduceSumPiS_i,"a",@progbits
	.sectionflags	@""
	.align	4
.nv.constant0._Z9reduceSumPiS_i:
	.zero		916


//--------------------- SYMBOLS --------------------------

	.type		.nv.reservedSmem.offset0,@object
	.size		.nv.reservedSmem.offset0,0x4
	.type		.nv.reservedSmem.cap,@object
	.size		.nv.reservedSmem.cap,0x4
